//
// Generated by NVIDIA NVVM Compiler
//
// Compiler Build ID: CL-36424714
// Cuda compilation tools, release 13.0, V13.0.88
// Based on NVVM 20.0.0
//

.version 9.0
.target sm_100
.address_size 64

	// .globl	_Z13convolve_cudaPiS_iiS_i
// _ZZ13convolve_cudaPiS_iiS_iE4tile has been demoted

.visible .entry _Z13convolve_cudaPiS_iiS_i(
	.param .u64 .ptr .align 1 _Z13convolve_cudaPiS_iiS_i_param_0,
	.param .u64 .ptr .align 1 _Z13convolve_cudaPiS_iiS_i_param_1,
	.param .u32 _Z13convolve_cudaPiS_iiS_i_param_2,
	.param .u32 _Z13convolve_cudaPiS_iiS_i_param_3,
	.param .u64 .ptr .align 1 _Z13convolve_cudaPiS_iiS_i_param_4,
	.param .u32 _Z13convolve_cudaPiS_iiS_i_param_5
)
{
	.reg .pred 	%p<15>;
	.reg .b32 	%r<290>;
	.reg .b64 	%rd<74>;
	// demoted variable
	.shared .align 4 .b8 _ZZ13convolve_cudaPiS_iiS_iE4tile[144];
	ld.param.u64 	%rd2, [_Z13convolve_cudaPiS_iiS_i_param_0];
	ld.param.u32 	%r94, [_Z13convolve_cudaPiS_iiS_i_param_2];
	ld.param.u32 	%r92, [_Z13convolve_cudaPiS_iiS_i_param_3];
	ld.param.u64 	%rd4, [_Z13convolve_cudaPiS_iiS_i_param_4];
	ld.param.u32 	%r93, [_Z13convolve_cudaPiS_iiS_i_param_5];
	cvta.to.global.u64 	%rd1, %rd4;
	add.s32 	%r1, %r93, -1;
	shr.u32 	%r95, %r1, 31;
	add.s32 	%r96, %r1, %r95;
	shr.s32 	%r2, %r96, 1;
	mov.u32 	%r3, %tid.x;
	mov.u32 	%r4, %tid.y;
	mov.u32 	%r97, %ctaid.x;
	mov.u32 	%r98, %ntid.x;
	mad.lo.s32 	%r5, %r97, %r98, %r3;
	mov.u32 	%r99, %ctaid.y;
	mov.u32 	%r100, %ntid.y;
	mad.lo.s32 	%r101, %r99, %r100, %r4;
	max.s32 	%r102, %r5, %r101;
	setp.lt.s32 	%p1, %r102, %r94;
	setp.ge.s32 	%p2, %r102, %r94;
	mov.u32 	%r103, _ZZ13convolve_cudaPiS_iiS_iE4tile;
	mad.lo.s32 	%r104, %r4, 24, %r103;
	shl.b32 	%r105, %r3, 2;
	add.s32 	%r7, %r104, %r105;
	@%p2 bra 	$L__BB0_2;
	cvta.to.global.u64 	%rd5, %rd2;
	mad.lo.s32 	%r107, %r92, %r5, %r101;
	mul.wide.s32 	%rd6, %r107, 4;
	add.s64 	%rd7, %rd5, %rd6;
	ld.global.u32 	%r108, [%rd7];
	st.shared.u32 	[%r7], %r108;
	bra.uni 	$L__BB0_3;
$L__BB0_2:
	mov.b32 	%r106, 0;
	st.shared.u32 	[%r7], %r106;
$L__BB0_3:
	bar.sync 	0;
	sub.s32 	%r110, 6, %r2;
	max.s32 	%r111, %r3, %r4;
	setp.ge.s32 	%p3, %r111, %r110;
	not.pred 	%p4, %p1;
	or.pred  	%p5, %p4, %p3;
	@%p5 bra 	$L__BB0_18;
	setp.lt.s32 	%p6, %r93, 3;
	mov.b32 	%r289, 0;
	@%p6 bra 	$L__BB0_17;
	mad.lo.s32 	%r117, %r1, %r93, %r1;
	shr.u32 	%r8, %r117, 1;
	max.s32 	%r9, %r2, 1;
	setp.lt.u32 	%p7, %r93, 17;
	mov.b32 	%r289, 0;
	mov.b32 	%r284, 1;
	@%p7 bra 	$L__BB0_9;
	add.s32 	%r278, %r93, %r8;
	shl.b32 	%r11, %r93, 3;
	add.s32 	%r277, %r8, %r11;
	mul.lo.s32 	%r119, %r93, 7;
	add.s32 	%r276, %r8, %r119;
	mul.lo.s32 	%r120, %r93, 6;
	add.s32 	%r275, %r8, %r120;
	mul.lo.s32 	%r121, %r93, 5;
	add.s32 	%r274, %r8, %r121;
	shl.b32 	%r122, %r3, 2;
	mad.lo.s32 	%r123, %r4, 24, %r122;
	mov.u32 	%r124, _ZZ13convolve_cudaPiS_iiS_iE4tile;
	add.s32 	%r125, %r123, %r124;
	add.s32 	%r273, %r125, 96;
	shl.b32 	%r126, %r93, 2;
	add.s32 	%r272, %r8, %r126;
	mul.lo.s32 	%r127, %r93, 3;
	add.s32 	%r271, %r8, %r127;
	and.b32  	%r128, %r9, 1073741816;
	neg.s32 	%r270, %r128;
	shl.b32 	%r129, %r93, 1;
	add.s32 	%r268, %r8, %r129;
	sub.s32 	%r267, %r8, %r93;
	sub.s32 	%r266, %r8, %r11;
	sub.s32 	%r265, %r8, %r119;
	sub.s32 	%r264, %r8, %r120;
	sub.s32 	%r263, %r8, %r121;
	add.s32 	%r262, %r125, -96;
	sub.s32 	%r261, %r8, %r126;
	sub.s32 	%r260, %r8, %r129;
	sub.s32 	%r259, %r8, %r127;
	mov.b32 	%r269, 0;
	mov.u32 	%r289, %r269;
$L__BB0_7:
	.pragma "nounroll";
	ld.shared.u32 	%r130, [%r273+-72];
	mul.wide.u32 	%rd8, %r278, 4;
	add.s64 	%rd9, %rd1, %rd8;
	ld.global.u32 	%r131, [%rd9];
	mad.lo.s32 	%r132, %r131, %r130, %r289;
	ld.shared.u32 	%r133, [%r262+72];
	mul.wide.s32 	%rd10, %r267, 4;
	add.s64 	%rd11, %rd1, %rd10;
	ld.global.u32 	%r134, [%rd11];
	mad.lo.s32 	%r135, %r134, %r133, %r132;
	ld.shared.u32 	%r136, [%r273+-48];
	mul.wide.u32 	%rd12, %r268, 4;
	add.s64 	%rd13, %rd1, %rd12;
	ld.global.u32 	%r137, [%rd13];
	mad.lo.s32 	%r138, %r137, %r136, %r135;
	ld.shared.u32 	%r139, [%r262+48];
	mul.wide.s32 	%rd14, %r260, 4;
	add.s64 	%rd15, %rd1, %rd14;
	ld.global.u32 	%r140, [%rd15];
	mad.lo.s32 	%r141, %r140, %r139, %r138;
	ld.shared.u32 	%r142, [%r273+-24];
	mul.wide.u32 	%rd16, %r271, 4;
	add.s64 	%rd17, %rd1, %rd16;
	ld.global.u32 	%r143, [%rd17];
	mad.lo.s32 	%r144, %r143, %r142, %r141;
	ld.shared.u32 	%r145, [%r262+24];
	mul.wide.s32 	%rd18, %r259, 4;
	add.s64 	%rd19, %rd1, %rd18;
	ld.global.u32 	%r146, [%rd19];
	mad.lo.s32 	%r147, %r146, %r145, %r144;
	ld.shared.u32 	%r148, [%r273];
	mul.wide.u32 	%rd20, %r272, 4;
	add.s64 	%rd21, %rd1, %rd20;
	ld.global.u32 	%r149, [%rd21];
	mad.lo.s32 	%r150, %r149, %r148, %r147;
	ld.shared.u32 	%r151, [%r262];
	mul.wide.s32 	%rd22, %r261, 4;
	add.s64 	%rd23, %rd1, %rd22;
	ld.global.u32 	%r152, [%rd23];
	mad.lo.s32 	%r153, %r152, %r151, %r150;
	ld.shared.u32 	%r154, [%r273+24];
	mul.wide.u32 	%rd24, %r274, 4;
	add.s64 	%rd25, %rd1, %rd24;
	ld.global.u32 	%r155, [%rd25];
	mad.lo.s32 	%r156, %r155, %r154, %r153;
	ld.shared.u32 	%r157, [%r262+-24];
	mul.wide.s32 	%rd26, %r263, 4;
	add.s64 	%rd27, %rd1, %rd26;
	ld.global.u32 	%r158, [%rd27];
	mad.lo.s32 	%r159, %r158, %r157, %r156;
	ld.shared.u32 	%r160, [%r273+48];
	mul.wide.u32 	%rd28, %r275, 4;
	add.s64 	%rd29, %rd1, %rd28;
	ld.global.u32 	%r161, [%rd29];
	mad.lo.s32 	%r162, %r161, %r160, %r159;
	ld.shared.u32 	%r163, [%r262+-48];
	mul.wide.s32 	%rd30, %r264, 4;
	add.s64 	%rd31, %rd1, %rd30;
	ld.global.u32 	%r164, [%rd31];
	mad.lo.s32 	%r165, %r164, %r163, %r162;
	ld.shared.u32 	%r166, [%r273+72];
	mul.wide.u32 	%rd32, %r276, 4;
	add.s64 	%rd33, %rd1, %rd32;
	ld.global.u32 	%r167, [%rd33];
	mad.lo.s32 	%r168, %r167, %r166, %r165;
	ld.shared.u32 	%r169, [%r262+-72];
	mul.wide.s32 	%rd34, %r265, 4;
	add.s64 	%rd35, %rd1, %rd34;
	ld.global.u32 	%r170, [%rd35];
	mad.lo.s32 	%r171, %r170, %r169, %r168;
	ld.shared.u32 	%r172, [%r273+96];
	mul.wide.u32 	%rd36, %r277, 4;
	add.s64 	%rd37, %rd1, %rd36;
	ld.global.u32 	%r173, [%rd37];
	mad.lo.s32 	%r174, %r173, %r172, %r171;
	ld.shared.u32 	%r175, [%r262+-96];
	mul.wide.s32 	%rd38, %r266, 4;
	add.s64 	%rd39, %rd1, %rd38;
	ld.global.u32 	%r176, [%rd39];
	mad.lo.s32 	%r289, %r176, %r175, %r174;
	add.s32 	%r278, %r278, %r11;
	add.s32 	%r277, %r277, %r11;
	add.s32 	%r276, %r276, %r11;
	add.s32 	%r275, %r275, %r11;
	add.s32 	%r274, %r274, %r11;
	add.s32 	%r273, %r273, 192;
	add.s32 	%r272, %r272, %r11;
	add.s32 	%r271, %r271, %r11;
	add.s32 	%r270, %r270, 8;
	add.s32 	%r269, %r269, 8;
	add.s32 	%r268, %r268, %r11;
	sub.s32 	%r267, %r267, %r11;
	sub.s32 	%r266, %r266, %r11;
	sub.s32 	%r265, %r265, %r11;
	sub.s32 	%r264, %r264, %r11;
	sub.s32 	%r263, %r263, %r11;
	add.s32 	%r262, %r262, -192;
	sub.s32 	%r261, %r261, %r11;
	sub.s32 	%r260, %r260, %r11;
	sub.s32 	%r259, %r259, %r11;
	setp.ne.s32 	%p8, %r270, 0;
	@%p8 bra 	$L__BB0_7;
	add.s32 	%r284, %r269, 1;
$L__BB0_9:
	and.b32  	%r76, %r9, 7;
	setp.eq.s32 	%p9, %r76, 0;
	@%p9 bra 	$L__BB0_17;
	shl.b32 	%r178, %r3, 2;
	mov.u32 	%r179, _ZZ13convolve_cudaPiS_iiS_iE4tile;
	add.s32 	%r77, %r179, %r178;
	and.b32  	%r78, %r9, 3;
	setp.lt.u32 	%p10, %r76, 4;
	@%p10 bra 	$L__BB0_12;
	mad.lo.s32 	%r180, %r284, 24, %r7;
	ld.shared.u32 	%r181, [%r180];
	mul.lo.s32 	%r182, %r284, %r93;
	add.s32 	%r183, %r182, %r8;
	mul.wide.u32 	%rd40, %r183, 4;
	add.s64 	%rd41, %rd1, %rd40;
	ld.global.u32 	%r184, [%rd41];
	mad.lo.s32 	%r185, %r184, %r181, %r289;
	sub.s32 	%r186, %r4, %r284;
	mad.lo.s32 	%r187, %r186, 24, %r77;
	ld.shared.u32 	%r188, [%r187];
	sub.s32 	%r189, %r8, %r182;
	mul.wide.s32 	%rd42, %r189, 4;
	add.s64 	%rd43, %rd1, %rd42;
	ld.global.u32 	%r190, [%rd43];
	mad.lo.s32 	%r191, %r190, %r188, %r185;
	ld.shared.u32 	%r192, [%r180+24];
	add.s32 	%r193, %r182, %r93;
	add.s32 	%r194, %r183, %r93;
	mul.wide.u32 	%rd44, %r194, 4;
	add.s64 	%rd45, %rd1, %rd44;
	ld.global.u32 	%r195, [%rd45];
	mad.lo.s32 	%r196, %r195, %r192, %r191;
	ld.shared.u32 	%r197, [%r187+-24];
	sub.s32 	%r198, %r8, %r193;
	mul.wide.s32 	%rd46, %r198, 4;
	add.s64 	%rd47, %rd1, %rd46;
	ld.global.u32 	%r199, [%rd47];
	mad.lo.s32 	%r200, %r199, %r197, %r196;
	ld.shared.u32 	%r201, [%r180+48];
	add.s32 	%r202, %r193, %r93;
	add.s32 	%r203, %r194, %r93;
	mul.wide.u32 	%rd48, %r203, 4;
	add.s64 	%rd49, %rd1, %rd48;
	ld.global.u32 	%r204, [%rd49];
	mad.lo.s32 	%r205, %r204, %r201, %r200;
	ld.shared.u32 	%r206, [%r187+-48];
	sub.s32 	%r207, %r8, %r202;
	mul.wide.s32 	%rd50, %r207, 4;
	add.s64 	%rd51, %rd1, %rd50;
	ld.global.u32 	%r208, [%rd51];
	mad.lo.s32 	%r209, %r208, %r206, %r205;
	ld.shared.u32 	%r210, [%r180+72];
	add.s32 	%r211, %r202, %r93;
	add.s32 	%r212, %r203, %r93;
	mul.wide.u32 	%rd52, %r212, 4;
	add.s64 	%rd53, %rd1, %rd52;
	ld.global.u32 	%r213, [%rd53];
	mad.lo.s32 	%r214, %r213, %r210, %r209;
	ld.shared.u32 	%r215, [%r187+-72];
	sub.s32 	%r216, %r8, %r211;
	mul.wide.s32 	%rd54, %r216, 4;
	add.s64 	%rd55, %rd1, %rd54;
	ld.global.u32 	%r217, [%rd55];
	mad.lo.s32 	%r289, %r217, %r215, %r214;
	add.s32 	%r284, %r284, 4;
$L__BB0_12:
	setp.eq.s32 	%p11, %r78, 0;
	@%p11 bra 	$L__BB0_17;
	setp.eq.s32 	%p12, %r78, 1;
	@%p12 bra 	$L__BB0_15;
	mad.lo.s32 	%r219, %r284, 24, %r7;
	ld.shared.u32 	%r220, [%r219];
	mul.lo.s32 	%r221, %r284, %r93;
	add.s32 	%r222, %r221, %r8;
	mul.wide.u32 	%rd56, %r222, 4;
	add.s64 	%rd57, %rd1, %rd56;
	ld.global.u32 	%r223, [%rd57];
	mad.lo.s32 	%r224, %r223, %r220, %r289;
	sub.s32 	%r225, %r4, %r284;
	mad.lo.s32 	%r226, %r225, 24, %r77;
	ld.shared.u32 	%r227, [%r226];
	sub.s32 	%r228, %r8, %r221;
	mul.wide.s32 	%rd58, %r228, 4;
	add.s64 	%rd59, %rd1, %rd58;
	ld.global.u32 	%r229, [%rd59];
	mad.lo.s32 	%r230, %r229, %r227, %r224;
	ld.shared.u32 	%r231, [%r219+24];
	add.s32 	%r232, %r221, %r93;
	add.s32 	%r233, %r222, %r93;
	mul.wide.u32 	%rd60, %r233, 4;
	add.s64 	%rd61, %rd1, %rd60;
	ld.global.u32 	%r234, [%rd61];
	mad.lo.s32 	%r235, %r234, %r231, %r230;
	ld.shared.u32 	%r236, [%r226+-24];
	sub.s32 	%r237, %r8, %r232;
	mul.wide.s32 	%rd62, %r237, 4;
	add.s64 	%rd63, %rd1, %rd62;
	ld.global.u32 	%r238, [%rd63];
	mad.lo.s32 	%r289, %r238, %r236, %r235;
	add.s32 	%r284, %r284, 2;
$L__BB0_15:
	and.b32  	%r239, %r9, 1;
	setp.eq.b32 	%p13, %r239, 1;
	not.pred 	%p14, %p13;
	@%p14 bra 	$L__BB0_17;
	mad.lo.s32 	%r240, %r284, 24, %r7;
	ld.shared.u32 	%r241, [%r240];
	mul.lo.s32 	%r242, %r284, %r93;
	add.s32 	%r243, %r242, %r8;
	mul.wide.u32 	%rd64, %r243, 4;
	add.s64 	%rd65, %rd1, %rd64;
	ld.global.u32 	%r244, [%rd65];
	mad.lo.s32 	%r245, %r244, %r241, %r289;
	sub.s32 	%r246, %r4, %r284;
	mad.lo.s32 	%r247, %r246, 24, %r77;
	ld.shared.u32 	%r248, [%r247];
	sub.s32 	%r249, %r8, %r242;
	mul.wide.s32 	%rd66, %r249, 4;
	add.s64 	%rd67, %rd1, %rd66;
	ld.global.u32 	%r250, [%rd67];
	mad.lo.s32 	%r289, %r250, %r248, %r245;
$L__BB0_17:
	ld.param.u64 	%rd73, [_Z13convolve_cudaPiS_iiS_i_param_1];
	ld.shared.u32 	%r251, [%r7];
	mad.lo.s32 	%r252, %r1, %r93, %r1;
	shr.u32 	%r253, %r252, 31;
	add.s32 	%r254, %r252, %r253;
	shr.s32 	%r255, %r254, 1;
	mul.wide.s32 	%rd68, %r255, 4;
	add.s64 	%rd69, %rd1, %rd68;
	ld.global.u32 	%r256, [%rd69];
	mad.lo.s32 	%r257, %r256, %r251, %r289;
	mad.lo.s32 	%r258, %r94, %r5, %r101;
	cvta.to.global.u64 	%rd70, %rd73;
	mul.wide.s32 	%rd71, %r258, 4;
	add.s64 	%rd72, %rd70, %rd71;
	st.global.u32 	[%rd72], %r257;
$L__BB0_18:
	ret;

}


// ===== COMPILED SASS (sm_100) =====

	.target	sm_100

	.elftype	@"ET_EXEC"


//--------------------- .note.nv.tkinfo           --------------------------
	.section	.note.nv.tkinfo,"",@"SHT_NOTE"
	.sectionflags	@"SHF_NOTE_NV_TKINFO"
	.tkinfo
        /*0018*/ 	.word	0x00000002
        /*0030*/ 	.string	""
        /*0030*/ 	.string	"ptxas"
        /*0030*/ 	.string	"Cuda compilation tools, release 13.0, V13.0.88"
        /*0030*/ 	.string	"Build cuda_13.0.r13.0/compiler.36424714_0"
        /*0030*/ 	.string	"-arch sm_100 -m 64 "



//--------------------- .note.nv.cuinfo           --------------------------
	.section	.note.nv.cuinfo,"",@"SHT_NOTE"
	.sectionflags	@"SHF_NOTE_NV_CUINFO"
        /*0018*/ 	.short	0x0002
        /*001a*/ 	.short	0x0064
        /*001c*/ 	.short	0x0082
	.zero		2


//--------------------- .nv.info                  --------------------------
	.section	.nv.info,"",@"SHT_CUDA_INFO"
	.align	4


	//----- nvinfo : EIATTR_REGCOUNT
	.align		4
        /*0000*/ 	.byte	0x04, 0x2f
        /*0002*/ 	.short	(.L_1 - .L_0)
	.align		4
.L_0:
        /*0004*/ 	.word	index@(_Z13convolve_cudaPiS_iiS_i)
        /*0008*/ 	.word	0x00000020


	//----- nvinfo : EIATTR_FRAME_SIZE
	.align		4
.L_1:
        /*000c*/ 	.byte	0x04, 0x11
        /*000e*/ 	.short	(.L_3 - .L_2)
	.align		4
.L_2:
        /*0010*/ 	.word	index@(_Z13convolve_cudaPiS_iiS_i)
        /*0014*/ 	.word	0x00000000


	//----- nvinfo : EIATTR_MIN_STACK_SIZE
	.align		4
.L_3:
        /*0018*/ 	.byte	0x04, 0x12
        /*001a*/ 	.short	(.L_5 - .L_4)
	.align		4
.L_4:
        /*001c*/ 	.word	index@(_Z13convolve_cudaPiS_iiS_i)
        /*0020*/ 	.word	0x00000000
.L_5:


//--------------------- .nv.compat                --------------------------
	.section	.nv.compat,"",@"SHT_CUDA_COMPAT_INFO"
	.align	4
        /*0000*/ 	.byte	0x02, 0x09, 0x00, 0x00, 0x02, 0x02, 0x01, 0x00, 0x02, 0x05, 0x05, 0x00, 0x03, 0x07, 0x01, 0x01
        /*0010*/ 	.byte	0x02, 0x03, 0x00, 0x00, 0x02, 0x06, 0x01, 0x00, 0x04, 0x0b, 0x08, 0x00, 0x09, 0x00, 0x00, 0x00
        /*0020*/ 	.byte	0x00, 0x00, 0x00, 0x00


//--------------------- .nv.info._Z13convolve_cudaPiS_iiS_i --------------------------
	.section	.nv.info._Z13convolve_cudaPiS_iiS_i,"",@"SHT_CUDA_INFO"
	.sectionflags	@""
	.align	4


	//----- nvinfo : EIATTR_CUDA_API_VERSION
	.align		4
        /*0000*/ 	.byte	0x04, 0x37
        /*0002*/ 	.short	(.L_7 - .L_6)
.L_6:
        /*0004*/ 	.word	0x00000082


	//----- nvinfo : EIATTR_KPARAM_INFO
	.align		4
.L_7:
        /*0008*/ 	.byte	0x04, 0x17
        /*000a*/ 	.short	(.L_9 - .L_8)
.L_8:
        /*000c*/ 	.word	0x00000000
        /*0010*/ 	.short	0x0005
        /*0012*/ 	.short	0x0020
        /*0014*/ 	.byte	0x00, 0xf0, 0x11, 0x00


	//----- nvinfo : EIATTR_KPARAM_INFO
	.align		4
.L_9:
        /*0018*/ 	.byte	0x04, 0x17
        /*001a*/ 	.short	(.L_11 - .L_10)
.L_10:
        /*001c*/ 	.word	0x00000000
        /*0020*/ 	.short	0x0004
        /*0022*/ 	.short	0x0018
        /*0024*/ 	.byte	0x00, 0xf5, 0x21, 0x00


	//----- nvinfo : EIATTR_KPARAM_INFO
	.align		4
.L_11:
        /*0028*/ 	.byte	0x04, 0x17
        /*002a*/ 	.short	(.L_13 - .L_12)
.L_12:
        /*002c*/ 	.word	0x00000000
        /*0030*/ 	.short	0x0003
        /*0032*/ 	.short	0x0014
        /*0034*/ 	.byte	0x00, 0xf0, 0x11, 0x00


	//----- nvinfo : EIATTR_KPARAM_INFO
	.align		4
.L_13:
        /*0038*/ 	.byte	0x04, 0x17
        /*003a*/ 	.short	(.L_15 - .L_14)
.L_14:
        /*003c*/ 	.word	0x00000000
        /*0040*/ 	.short	0x0002
        /*0042*/ 	.short	0x0010
        /*0044*/ 	.byte	0x00, 0xf0, 0x11, 0x00


	//----- nvinfo : EIATTR_KPARAM_INFO
	.align		4
.L_15:
        /*0048*/ 	.byte	0x04, 0x17
        /*004a*/ 	.short	(.L_17 - .L_16)
.L_16:
        /*004c*/ 	.word	0x00000000
        /*0050*/ 	.short	0x0001
        /*0052*/ 	.short	0x0008
        /*0054*/ 	.byte	0x00, 0xf5, 0x21, 0x00


	//----- nvinfo : EIATTR_KPARAM_INFO
	.align		4
.L_17:
        /*0058*/ 	.byte	0x04, 0x17
        /*005a*/ 	.short	(.L_19 - .L_18)
.L_18:
        /*005c*/ 	.word	0x00000000
        /*0060*/ 	.short	0x0000
        /*0062*/ 	.short	0x0000
        /*0064*/ 	.byte	0x00, 0xf5, 0x21, 0x00


	//----- nvinfo : EIATTR_SPARSE_MMA_MASK
	.align		4
.L_19:
        /*0068*/ 	.byte	0x03, 0x50
        /*006a*/ 	.short	0x0000


	//----- nvinfo : EIATTR_MAXREG_COUNT
	.align		4
        /*006c*/ 	.byte	0x03, 0x1b
        /*006e*/ 	.short	0x00ff


	//----- nvinfo : EIATTR_NUM_BARRIERS
	.align		4
        /*0070*/ 	.byte	0x02, 0x4c
        /*0072*/ 	.byte	0x01
	.zero		1


	//----- nvinfo : EIATTR_MERCURY_ISA_VERSION
	.align		4
        /*0074*/ 	.byte	0x03, 0x5f
        /*0076*/ 	.short	0x0101


	//----- nvinfo : EIATTR_VRC_CTA_INIT_COUNT
	.align		4
        /*0078*/ 	.byte	0x02, 0x4a
	.zero		1
	.zero		1


	//----- nvinfo : EIATTR_EXIT_INSTR_OFFSETS
	.align		4
        /*007c*/ 	.byte	0x04, 0x1c
        /*007e*/ 	.short	(.L_21 - .L_20)


	//   ....[0]....
.L_20:
        /*0080*/ 	.word	0x00000220


	//   ....[1]....
        /*0084*/ 	.word	0x000016c0


	//----- nvinfo : EIATTR_CBANK_PARAM_SIZE
	.align		4
.L_21:
        /*0088*/ 	.byte	0x03, 0x19
        /*008a*/ 	.short	0x0024


	//----- nvinfo : EIATTR_PARAM_CBANK
	.align		4
        /*008c*/ 	.byte	0x04, 0x0a
        /*008e*/ 	.short	(.L_23 - .L_22)
	.align		4
.L_22:
        /*0090*/ 	.word	index@(.nv.constant0._Z13convolve_cudaPiS_iiS_i)
        /*0094*/ 	.short	0x0380
        /*0096*/ 	.short	0x0024


	//----- nvinfo : EIATTR_SW_WAR
	.align		4
.L_23:
        /*0098*/ 	.byte	0x04, 0x36
        /*009a*/ 	.short	(.L_25 - .L_24)
.L_24:
        /*009c*/ 	.word	0x00000008
.L_25:


//--------------------- .nv.callgraph             --------------------------
	.section	.nv.callgraph,"",@"SHT_CUDA_CALLGRAPH"
	.align	4
	.sectionentsize	8
	.align		4
        /*0000*/ 	.word	0x00000000
	.align		4
        /*0004*/ 	.word	0xffffffff
	.align		4
        /*0008*/ 	.word	0x00000000
	.align		4
        /*000c*/ 	.word	0xfffffffe
	.align		4
        /*0010*/ 	.word	0x00000000
	.align		4
        /*0014*/ 	.word	0xfffffffd
	.align		4
        /*0018*/ 	.word	0x00000000
	.align		4
        /*001c*/ 	.word	0xfffffffc


//--------------------- .text._Z13convolve_cudaPiS_iiS_i --------------------------
	.section	.text._Z13convolve_cudaPiS_iiS_i,"ax",@progbits
	.align	128
        .global         _Z13convolve_cudaPiS_iiS_i
        .type           _Z13convolve_cudaPiS_iiS_i,@function
        .size           _Z13convolve_cudaPiS_iiS_i,(.L_x_6 - _Z13convolve_cudaPiS_iiS_i)
        .other          _Z13convolve_cudaPiS_iiS_i,@"STO_CUDA_ENTRY STV_DEFAULT"
_Z13convolve_cudaPiS_iiS_i:
.text._Z13convolve_cudaPiS_iiS_i:
[----:B------:R-:W-:Y:S01]  /*0000*/  LDC R1, c[0x0][0x37c] ;  /* 0x0000df00ff017b82 */ /* 0x000fe20000000800 */
[----:B------:R-:W0:Y:S07]  /*0010*/  S2R R8, SR_TID.X ;  /* 0x0000000000087919 */ /* 0x000e2e0000002100 */
[----:B------:R-:W0:Y:S01]  /*0020*/  LDC R3, c[0x0][0x360] ;  /* 0x0000d800ff037b82 */ /* 0x000e220000000800 */
[----:B------:R-:W1:Y:S01]  /*0030*/  LDCU UR6, c[0x0][0x390] ;  /* 0x00007200ff0677ac */ /* 0x000e620008000800 */
[----:B------:R-:W2:Y:S01]  /*0040*/  S2R R7, SR_TID.Y ;  /* 0x0000000000077919 */ /* 0x000ea20000002200 */
[----:B------:R-:W3:Y:S05]  /*0050*/  LDCU.64 UR14, c[0x0][0x358] ;  /* 0x00006b00ff0e77ac */ /* 0x000eea0008000a00 */
[----:B------:R-:W0:Y:S01]  /*0060*/  S2UR UR4, SR_CTAID.X ;  /* 0x00000000000479c3 */ /* 0x000e220000002500 */
[----:B------:R-:W4:Y:S07]  /*0070*/  LDCU UR16, c[0x0][0x3a0] ;  /* 0x00007400ff1077ac */ /* 0x000f2e0008000800 */
[----:B------:R-:W2:Y:S08]  /*0080*/  S2UR UR5, SR_CTAID.Y ;  /* 0x00000000000579c3 */ /* 0x000eb00000002600 */
[----:B------:R-:W2:Y:S01]  /*0090*/  LDC R2, c[0x0][0x364] ;  /* 0x0000d900ff027b82 */ /* 0x000ea20000000800 */
[----:B0-----:R-:W-:-:S02]  /*00a0*/  IMAD R0, R3, UR4, R8 ;  /* 0x0000000403007c24 */ /* 0x001fc4000f8e0208 */
[----:B--2---:R-:W-:-:S05]  /*00b0*/  IMAD R15, R2, UR5, R7 ;  /* 0x00000005020f7c24 */ /* 0x004fca000f8e0207 */
[----:B------:R-:W-:-:S04]  /*00c0*/  VIMNMX R9, PT, PT, R0, R15, !PT ;  /* 0x0000000f00097248 */ /* 0x000fc80007fe0100 */
[----:B-1----:R-:W-:-:S13]  /*00d0*/  ISETP.GE.AND P1, PT, R9, UR6, PT ;  /* 0x0000000609007c0c */ /* 0x002fda000bf26270 */
[----:B------:R-:W0:Y:S08]  /*00e0*/  @!P1 LDC R5, c[0x0][0x394] ;  /* 0x0000e500ff059b82 */ /* 0x000e300000000800 */
[----:B------:R-:W1:Y:S01]  /*00f0*/  @!P1 LDC.64 R2, c[0x0][0x380] ;  /* 0x0000e000ff029b82 */ /* 0x000e620000000a00 */
[----:B0-----:R-:W-:-:S04]  /*0100*/  @!P1 IMAD R5, R0, R5, R15 ;  /* 0x0000000500059224 */ /* 0x001fc800078e020f */
[----:B-1----:R-:W-:-:S06]  /*0110*/  @!P1 IMAD.WIDE R2, R5, 0x4, R2 ;  /* 0x0000000405029825 */ /* 0x002fcc00078e0202 */
[----:B---3--:R-:W2:Y:S01]  /*0120*/  @!P1 LDG.E R2, desc[UR14][R2.64] ;  /* 0x0000000e02029981 */ /* 0x008ea2000c1e1900 */
[----:B------:R-:W-:Y:S01]  /*0130*/  MOV R4, 0x400 ;  /* 0x0000040000047802 */ /* 0x000fe20000000f00 */
[----:B----4-:R-:W-:Y:S01]  /*0140*/  UIADD3 UR17, UPT, UPT, UR16, -0x1, URZ ;  /* 0xffffffff10117890 */ /* 0x010fe2000fffe0ff */
[----:B------:R-:W-:Y:S01]  /*0150*/  VIMNMX R6, PT, PT, R8, R7, !PT ;  /* 0x0000000708067248 */ /* 0x000fe20007fe0100 */
[----:B------:R-:W0:Y:S02]  /*0160*/  S2R R5, SR_CgaCtaId ;  /* 0x0000000000057919 */ /* 0x000e240000008800 */
[----:B------:R-:W-:-:S04]  /*0170*/  ULEA.HI UR5, UR17, UR17, URZ, 0x1 ;  /* 0x0000001111057291 */ /* 0x000fc8000f8f08ff */
[----:B------:R-:W-:-:S04]  /*0180*/  USHF.R.S32.HI UR5, URZ, 0x1, UR5 ;  /* 0x00000001ff057899 */ /* 0x000fc80008011405 */
[----:B------:R-:W-:-:S06]  /*0190*/  UIADD3 UR4, UPT, UPT, -UR5, 0x6, URZ ;  /* 0x0000000605047890 */ /* 0x000fcc000fffe1ff */
[----:B------:R-:W-:-:S04]  /*01a0*/  ISETP.GE.AND P0, PT, R6, UR4, PT ;  /* 0x0000000406007c0c */ /* 0x000fc8000bf06270 */
[----:B------:R-:W-:Y:S02]  /*01b0*/  ISETP.GE.OR P0, PT, R9, UR6, P0 ;  /* 0x0000000609007c0c */ /* 0x000fe40008706670 */
[----:B0-----:R-:W-:-:S05]  /*01c0*/  LEA R4, R5, R4, 0x18 ;  /* 0x0000000405047211 */ /* 0x001fca00078ec0ff */
[----:B------:R-:W-:-:S05]  /*01d0*/  IMAD R5, R7, 0x18, R4 ;  /* 0x0000001807057824 */ /* 0x000fca00078e0204 */
[----:B------:R-:W-:-:S05]  /*01e0*/  LEA R5, R8, R5, 0x2 ;  /* 0x0000000508057211 */ /* 0x000fca00078e10ff */
[----:B--2---:R0:W-:Y:S04]  /*01f0*/  @!P1 STS [R5], R2 ;  /* 0x0000000205009388 */ /* 0x0041e80000000800 */
[----:B------:R0:W-:Y:S01]  /*0200*/  @P1 STS [R5], RZ ;  /* 0x000000ff05001388 */ /* 0x0001e20000000800 */
[----:B------:R-:W-:Y:S06]  /*0210*/  BAR.SYNC.DEFER_BLOCKING 0x0 ;  /* 0x0000000000007b1d */ /* 0x000fec0000010000 */
[----:B------:R-:W-:Y:S05]  /*0220*/  @P0 EXIT ;  /* 0x000000000000094d */ /* 0x000fea0003800000 */
[----:B------:R-:W-:Y:S01]  /*0230*/  UISETP.GE.AND UP0, UPT, UR16, 0x3, UPT ;  /* 0x000000031000788c */ /* 0x000fe2000bf06270 */
[----:B------:R-:W-:-:S08]  /*0240*/  HFMA2 R25, -RZ, RZ, 0, 0 ;  /* 0x00000000ff197431 */ /* 0x000fd000000001ff */
[----:B------:R-:W-:Y:S05]  /*0250*/  BRA.U !UP0, `(.L_x_0) ;  /* 0x0000001108c07547 */ /* 0x000fea000b800000 */
[----:B------:R-:W-:Y:S01]  /*0260*/  UISETP.LT.AND UP0, UPT, UR5, 0x1, UPT ;  /* 0x000000010500788c */ /* 0x000fe2000bf01270 */
[----:B------:R-:W-:Y:S01]  /*0270*/  IMAD.MOV.U32 R25, RZ, RZ, RZ ;  /* 0x000000ffff197224 */ /* 0x000fe200078e00ff */
[----:B------:R-:W-:Y:S02]  /*0280*/  UIMAD UR4, UR17, UR16, UR17 ;  /* 0x00000010110472a4 */ /* 0x000fe4000f8e0211 */
[----:B------:R-:W-:Y:S02]  /*0290*/  USEL UR6, UR5, 0x1, !UP0 ;  /* 0x0000000105067887 */ /* 0x000fe4000c000000 */
[----:B------:R-:W-:Y:S02]  /*02a0*/  UISETP.GE.U32.AND UP0, UPT, UR16, 0x11, UPT ;  /* 0x000000111000788c */ /* 0x000fe4000bf06070 */
[----:B------:R-:W-:Y:S01]  /*02b0*/  USHF.R.U32.HI UR4, URZ, 0x1, UR4 ;  /* 0x00000001ff047899 */ /* 0x000fe20008011604 */
[----:B------:R-:W-:-:S06]  /*02c0*/  UMOV UR12, 0x1 ;  /* 0x00000001000c7882 */ /* 0x000fcc0000000000 */
[----:B------:R-:W-:Y:S05]  /*02d0*/  BRA.U !UP0, `(.L_x_1) ;  /* 0x0000000908547547 */ /* 0x000fea000b800000 */
[----:B------:R-:W-:Y:S01]  /*02e0*/  IMAD R7, R7, 0x6, R8 ;  /* 0x0000000607077824 */ /* 0x000fe200078e0208 */
[----:B------:R-:W-:Y:S01]  /*02f0*/  UIMAD UR8, UR17, UR16, UR17 ;  /* 0x00000010110872a4 */ /* 0x000fe2000f8e0211 */
[----:B------:R-:W-:Y:S01]  /*0300*/  MOV R25, RZ ;  /* 0x000000ff00197202 */ /* 0x000fe20000000f00 */
[----:B------:R-:W-:Y:S02]  /*0310*/  UIMAD UR9, UR17, UR16, UR17 ;  /* 0x00000010110972a4 */ /* 0x000fe4000f8e0211 */
[----:B------:R-:W-:Y:S01]  /*0320*/  LEA R4, R7, R4, 0x2 ;  /* 0x0000000407047211 */ /* 0x000fe200078e10ff */
[----:B------:R-:W-:Y:S02]  /*0330*/  UIADD3 UR29, UPT, UPT, -UR16, URZ, URZ ;  /* 0x000000ff101d7290 */ /* 0x000fe4000fffe1ff */
[----:B------:R-:W-:Y:S01]  /*0340*/  ULOP3.LUT UR6, UR6, 0x3ffffff8, URZ, 0xc0, !UPT ;  /* 0x3ffffff806067892 */ /* 0x000fe2000f8ec0ff */
[C---:B------:R-:W-:Y:S01]  /*0350*/  IADD3 R16, PT, PT, R4.reuse, -0x60, RZ ;  /* 0xffffffa004107810 */ /* 0x040fe20007ffe0ff */
[----:B------:R-:W-:Y:S01]  /*0360*/  USHF.R.U32.HI UR8, URZ, 0x1, UR8 ;  /* 0x00000001ff087899 */ /* 0x000fe20008011608 */
[----:B------:R-:W-:Y:S01]  /*0370*/  VIADD R14, R4, 0x60 ;  /* 0x00000060040e7836 */ /* 0x000fe20000000000 */
[----:B------:R-:W-:-:S02]  /*0380*/  USHF.R.U32.HI UR9, URZ, 0x1, UR9 ;  /* 0x00000001ff097899 */ /* 0x000fc40008011609 */
[----:B------:R-:W-:Y:S02]  /*0390*/  UIADD3 UR12, UPT, UPT, UR4, UR16, URZ ;  /* 0x00000010040c7290 */ /* 0x000fe4000fffe0ff */
[----:B------:R-:W-:Y:S02]  /*03a0*/  ULEA UR13, UR16, UR4, 0x3 ;  /* 0x00000004100d7291 */ /* 0x000fe4000f8e18ff */
[----:B------:R-:W-:Y:S02]  /*03b0*/  UIMAD UR18, UR16, 0x7, UR4 ;  /* 0x00000007101278a4 */ /* 0x000fe4000f8e0204 */
[----:B------:R-:W-:Y:S02]  /*03c0*/  UIMAD UR19, UR16, 0x6, UR4 ;  /* 0x00000006101378a4 */ /* 0x000fe4000f8e0204 */
[----:B------:R-:W-:Y:S02]  /*03d0*/  UIMAD UR20, UR16, 0x5, UR4 ;  /* 0x00000005101478a4 */ /* 0x000fe4000f8e0204 */
[----:B------:R-:W-:-:S02]  /*03e0*/  ULEA UR21, UR16, UR4, 0x2 ;  /* 0x0000000410157291 */ /* 0x000fc4000f8e10ff */
[----:B------:R-:W-:Y:S02]  /*03f0*/  UIMAD UR22, UR16, 0x3, UR4 ;  /* 0x00000003101678a4 */ /* 0x000fe4000f8e0204 */
[----:B------:R-:W-:Y:S02]  /*0400*/  ULEA UR23, UR16, UR4, 0x1 ;  /* 0x0000000410177291 */ /* 0x000fe4000f8e08ff */
[----:B------:R-:W-:Y:S02]  /*0410*/  UIADD3 UR24, UPT, UPT, UR4, -UR16, URZ ;  /* 0x8000001004187290 */ /* 0x000fe4000fffe0ff */
[----:B------:R-:W-:Y:S02]  /*0420*/  ULEA UR25, UR29, UR4, 0x3 ;  /* 0x000000041d197291 */ /* 0x000fe4000f8e18ff */
[----:B------:R-:W-:Y:S02]  /*0430*/  UIMAD UR26, UR29, 0x7, UR4 ;  /* 0x000000071d1a78a4 */ /* 0x000fe4000f8e0204 */
[----:B------:R-:W-:-:S02]  /*0440*/  UIMAD UR27, UR29, 0x6, UR4 ;  /* 0x000000061d1b78a4 */ /* 0x000fc4000f8e0204 */
[----:B------:R-:W-:Y:S02]  /*0450*/  UIMAD UR28, UR29, 0x5, UR4 ;  /* 0x000000051d1c78a4 */ /* 0x000fe4000f8e0204 */
[----:B------:R-:W-:Y:S01]  /*0460*/  ULEA UR7, UR29, UR4, 0x2 ;  /* 0x000000041d077291 */ /* 0x000fe2000f8e10ff */
[----:B------:R-:W1:Y:S01]  /*0470*/  LDCU.64 UR10, c[0x0][0x398] ;  /* 0x00007300ff0a77ac */ /* 0x000e620008000a00 */
[----:B------:R-:W-:Y:S02]  /*0480*/  UIADD3 UR6, UPT, UPT, -UR6, URZ, URZ ;  /* 0x000000ff06067290 */ /* 0x000fe4000fffe1ff */
[----:B------:R-:W-:Y:S02]  /*0490*/  ULEA UR8, UR29, UR8, 0x1 ;  /* 0x000000081d087291 */ /* 0x000fe4000f8e08ff */
[----:B------:R-:W-:Y:S01]  /*04a0*/  UIMAD UR9, UR29, 0x3, UR9 ;  /* 0x000000031d0978a4 */ /* 0x000fe2000f8e0209 */
[----:B------:R-:W-:-:S11]  /*04b0*/  UMOV UR4, URZ ;  /* 0x000000ff00047c82 */ /* 0x000fd60008000000 */
.L_x_2:
[----:B-1----:R-:W-:-:S06]  /*04c0*/  UIMAD.WIDE.U32 UR30, UR12, 0x4, UR10 ;  /* 0x000000040c1e78a5 */ /* 0x002fcc000f8e000a */
[----:B------:R-:W-:Y:S01]  /*04d0*/  MOV R18, UR30 ;  /* 0x0000001e00127c02 */ /* 0x000fe20008000f00 */
[----:B------:R-:W-:Y:S01]  /*04e0*/  IMAD.U32 R19, RZ, RZ, UR31 ;  /* 0x0000001fff137e24 */ /* 0x000fe2000f8e00ff */
[----:B------:R-:W-:-:S04]  /*04f0*/  UIMAD.WIDE UR30, UR24, 0x4, UR10 ;  /* 0x00000004181e78a5 */ /* 0x000fc8000f8e020a */
[----:B------:R-:W2:Y:S02]  /*0500*/  LDG.E R18, desc[UR14][R18.64] ;  /* 0x0000000e12127981 */ /* 0x000ea4000c1e1900 */
[----:B0-----:R-:W-:Y:S02]  /*0510*/  MOV R2, UR30 ;  /* 0x0000001e00027c02 */ /* 0x001fe40008000f00 */
[----:B------:R-:W-:Y:S01]  /*0520*/  MOV R3, UR31 ;  /* 0x0000001f00037c02 */ /* 0x000fe20008000f00 */
[----:B------:R-:W-:-:S04]  /*0530*/  UIMAD.WIDE.U32 UR30, UR23, 0x4, UR10 ;  /* 0x00000004171e78a5 */ /* 0x000fc8000f8e000a */
[----:B------:R0:W3:Y:S02]  /*0540*/  LDG.E R23, desc[UR14][R2.64] ;  /* 0x0000000e02177981 */ /* 0x0000e4000c1e1900 */
[----:B------:R-:W-:Y:S01]  /*0550*/  IMAD.U32 R4, RZ, RZ, UR30 ;  /* 0x0000001eff047e24 */ /* 0x000fe2000f8e00ff */
[----:B------:R-:W-:Y:S01]  /*0560*/  MOV R5, UR31 ;  /* 0x0000001f00057c02 */ /* 0x000fe20008000f00 */
[----:B------:R-:W-:-:S04]  /*0570*/  UIMAD.WIDE UR30, UR8, 0x4, UR10 ;  /* 0x00000004081e78a5 */ /* 0x000fc8000f8e020a */
[----:B------:R1:W4:Y:S02]  /*0580*/  LDG.E R17, desc[UR14][R4.64] ;  /* 0x0000000e04117981 */ /* 0x000324000c1e1900 */
[----:B------:R-:W-:Y:S01]  /*0590*/  MOV R6, UR30 ;  /* 0x0000001e00067c02 */ /* 0x000fe20008000f00 */
[----:B------:R-:W-:Y:S01]  /*05a0*/  IMAD.U32 R7, RZ, RZ, UR31 ;  /* 0x0000001fff077e24 */ /* 0x000fe2000f8e00ff */
[----:B------:R-:W-:-:S04]  /*05b0*/  UIMAD.WIDE.U32 UR30, UR22, 0x4, UR10 ;  /* 0x00000004161e78a5 */ /* 0x000fc8000f8e000a */
[----:B------:R5:W4:Y:S02]  /*05c0*/  LDG.E R22, desc[UR14][R6.64] ;  /* 0x0000000e06167981 */ /* 0x000b24000c1e1900 */
[----:B------:R-:W-:Y:S02]  /*05d0*/  MOV R12, UR30 ;  /* 0x0000001e000c7c02 */ /* 0x000fe40008000f00 */
[----:B------:R-:W-:Y:S01]  /*05e0*/  MOV R13, UR31 ;  /* 0x0000001f000d7c02 */ /* 0x000fe20008000f00 */
[----:B------:R-:W-:-:S04]  /*05f0*/  UIMAD.WIDE UR30, UR9, 0x4, UR10 ;  /* 0x00000004091e78a5 */ /* 0x000fc8000f8e020a */
[----:B------:R-:W4:Y:S02]  /*0600*/  LDG.E R24, desc[UR14][R12.64] ;  /* 0x0000000e0c187981 */ /* 0x000f24000c1e1900 */
[----:B------:R-:W-:Y:S01]  /*0610*/  IMAD.U32 R26, RZ, RZ, UR30 ;  /* 0x0000001eff1a7e24 */ /* 0x000fe2000f8e00ff */
[----:B------:R-:W-:Y:S01]  /*0620*/  MOV R27, UR31 ;  /* 0x0000001f001b7c02 */ /* 0x000fe20008000f00 */
[----:B------:R-:W-:Y:S02]  /*0630*/  UIMAD.WIDE.U32 UR30, UR21, 0x4, UR10 ;  /* 0x00000004151e78a5 */ /* 0x000fe4000f8e000a */
[----:B------:R-:W-:Y:S02]  /*0640*/  UIMAD.WIDE UR32, UR7, 0x4, UR10 ;  /* 0x00000004072078a5 */ /* 0x000fe4000f8e020a */
[----:B------:R-:W4:Y:S02]  /*0650*/  LDG.E R21, desc[UR14][R26.64] ;  /* 0x0000000e1a157981 */ /* 0x000f24000c1e1900 */
[----:B------:R-:W-:Y:S01]  /*0660*/  MOV R28, UR30 ;  /* 0x0000001e001c7c02 */ /* 0x000fe20008000f00 */
[----:B------:R-:W-:Y:S01]  /*0670*/  IMAD.U32 R29, RZ, RZ, UR31 ;  /* 0x0000001fff1d7e24 */ /* 0x000fe2000f8e00ff */
[----:B------:R-:W-:Y:S01]  /*0680*/  UIMAD.WIDE.U32 UR30, UR20, 0x4, UR10 ;  /* 0x00000004141e78a5 */ /* 0x000fe2000f8e000a */
[----:B------:R-:W-:-:S02]  /*0690*/  MOV R8, UR32 ;  /* 0x0000002000087c02 */ /* 0x000fc40008000f00 */
[----:B------:R-:W-:Y:S01]  /*06a0*/  MOV R9, UR33 ;  /* 0x0000002100097c02 */ /* 0x000fe20008000f00 */
[----:B------:R-:W4:Y:S01]  /*06b0*/  LDG.E R19, desc[UR14][R28.64] ;  /* 0x0000000e1c137981 */ /* 0x000f22000c1e1900 */
[----:B------:R-:W-:Y:S01]  /*06c0*/  UIMAD.WIDE UR32, UR28, 0x4, UR10 ;  /* 0x000000041c2078a5 */ /* 0x000fe2000f8e020a */
[----:B------:R-:W-:Y:S01]  /*06d0*/  IMAD.U32 R10, RZ, RZ, UR30 ;  /* 0x0000001eff0a7e24 */ /* 0x000fe2000f8e00ff */
[----:B------:R-:W-:Y:S01]  /*06e0*/  MOV R11, UR31 ;  /* 0x0000001f000b7c02 */ /* 0x000fe20008000f00 */
[----:B------:R5:W4:Y:S01]  /*06f0*/  LDG.E R20, desc[UR14][R8.64] ;  /* 0x0000000e08147981 */ /* 0x000b22000c1e1900 */
[----:B------:R-:W-:Y:S02]  /*0700*/  UIMAD.WIDE.U32 UR30, UR19, 0x4, UR10 ;  /* 0x00000004131e78a5 */ /* 0x000fe4000f8e000a */
[----:B0-----:R-:W-:Y:S01]  /*0710*/  MOV R2, UR32 ;  /* 0x0000002000027c02 */ /* 0x001fe20008000f00 */
[----:B------:R-:W-:Y:S01]  /*0720*/  IMAD.U32 R3, RZ, RZ, UR33 ;  /* 0x00000021ff037e24 */ /* 0x000fe2000f8e00ff */
[----:B------:R0:W4:Y:S01]  /*0730*/  LDG.E R26, desc[UR14][R10.64] ;  /* 0x0000000e0a1a7981 */ /* 0x000122000c1e1900 */
[----:B------:R-:W-:Y:S01]  /*0740*/  UIMAD.WIDE UR32, UR27, 0x4, UR10 ;  /* 0x000000041b2078a5 */ /* 0x000fe2000f8e020a */
[----:B-1----:R-:W-:-:S02]  /*0750*/  MOV R4, UR30 ;  /* 0x0000001e00047c02 */ /* 0x002fc40008000f00 */
[----:B------:R-:W-:Y:S01]  /*0760*/  MOV R5, UR31 ;  /* 0x0000001f00057c02 */ /* 0x000fe20008000f00 */
[----:B------:R1:W4:Y:S01]  /*0770*/  LDG.E R27, desc[UR14][R2.64] ;  /* 0x0000000e021b7981 */ /* 0x000322000c1e1900 */
[----:B------:R-:W-:Y:S01]  /*0780*/  UIMAD.WIDE.U32 UR30, UR18, 0x4, UR10 ;  /* 0x00000004121e78a5 */ /* 0x000fe2000f8e000a */
[----:B-----5:R-:W-:Y:S01]  /*0790*/  IMAD.U32 R6, RZ, RZ, UR32 ;  /* 0x00000020ff067e24 */ /* 0x020fe2000f8e00ff */
[----:B------:R-:W-:Y:S01]  /*07a0*/  MOV R7, UR33 ;  /* 0x0000002100077c02 */ /* 0x000fe20008000f00 */
[----:B------:R-:W5:Y:S01]  /*07b0*/  LDG.E R4, desc[UR14][R4.64] ;  /* 0x0000000e04047981 */ /* 0x000f62000c1e1900 */
[----:B------:R-:W-:Y:S02]  /*07c0*/  UIMAD.WIDE UR32, UR26, 0x4, UR10 ;  /* 0x000000041a2078a5 */ /* 0x000fe4000f8e020a */
[----:B------:R-:W-:Y:S01]  /*07d0*/  MOV R8, UR30 ;  /* 0x0000001e00087c02 */ /* 0x000fe20008000f00 */
[----:B------:R-:W-:Y:S01]  /*07e0*/  IMAD.U32 R9, RZ, RZ, UR31 ;  /* 0x0000001fff097e24 */ /* 0x000fe2000f8e00ff */
[----:B------:R1:W5:Y:S01]  /*07f0*/  LDG.E R6, desc[UR14][R6.64] ;  /* 0x0000000e06067981 */ /* 0x000362000c1e1900 */
[----:B------:R-:W-:Y:S01]  /*0800*/  UIMAD.WIDE.U32 UR30, UR13, 0x4, UR10 ;  /* 0x000000040d1e78a5 */ /* 0x000fe2000f8e000a */
[----:B0-----:R-:W-:-:S02]  /*0810*/  MOV R10, UR32 ;  /* 0x00000020000a7c02 */ /* 0x001fc40008000f00 */
[----:B------:R-:W-:Y:S01]  /*0820*/  MOV R11, UR33 ;  /* 0x00000021000b7c02 */ /* 0x000fe20008000f00 */
[----:B------:R0:W5:Y:S01]  /*0830*/  LDG.E R8, desc[UR14][R8.64] ;  /* 0x0000000e08087981 */ /* 0x000162000c1e1900 */
[----:B------:R-:W-:Y:S01]  /*0840*/  UIMAD.WIDE UR32, UR25, 0x4, UR10 ;  /* 0x00000004192078a5 */ /* 0x000fe2000f8e020a */
[----:B-1----:R-:W-:Y:S01]  /*0850*/  MOV R2, UR30 ;  /* 0x0000001e00027c02 */ /* 0x002fe20008000f00 */
[----:B------:R-:W-:Y:S01]  /*0860*/  IMAD.U32 R3, RZ, RZ, UR31 ;  /* 0x0000001fff037e24 */ /* 0x000fe2000f8e00ff */
[----:B------:R-:W5:Y:S03]  /*0870*/  LDG.E R10, desc[UR14][R10.64] ;  /* 0x0000000e0a0a7981 */ /* 0x000f66000c1e1900 */
[----:B------:R-:W-:Y:S01]  /*0880*/  MOV R12, UR32 ;  /* 0x00000020000c7c02 */ /* 0x000fe20008000f00 */
[----:B------:R1:W5:Y:S01]  /*0890*/  LDG.E R2, desc[UR14][R2.64] ;  /* 0x0000000e02027981 */ /* 0x000362000c1e1900 */
[----:B------:R-:W-:-:S03]  /*08a0*/  MOV R13, UR33 ;  /* 0x00000021000d7c02 */ /* 0x000fc60008000f00 */
[----:B------:R-:W2:Y:S04]  /*08b0*/  LDS R28, [R14+-0x48] ;  /* 0xffffb8000e1c7984 */ /* 0x000ea80000000800 */
[----:B------:R1:W5:Y:S04]  /*08c0*/  LDG.E R12, desc[UR14][R12.64] ;  /* 0x0000000e0c0c7981 */ /* 0x000368000c1e1900 */
[----:B------:R-:W3:Y:S04]  /*08d0*/  LDS R7, [R16+0x48] ;  /* 0x0000480010077984 */ /* 0x000ee80000000800 */
[----:B------:R-:W4:Y:S04]  /*08e0*/  LDS R5, [R14+-0x30] ;  /* 0xffffd0000e057984 */ /* 0x000f280000000800 */
[----:B------:R-:W4:Y:S04]  /*08f0*/  LDS R29, [R16+0x30] ;  /* 0x00003000101d7984 */ /* 0x000f280000000800 */
[----:B0-----:R-:W0:Y:S04]  /*0900*/  LDS R9, [R14+-0x18] ;  /* 0xffffe8000e097984 */ /* 0x001e280000000800 */
[----:B-1----:R-:W-:Y:S04]  /*0910*/  LDS R3, [R16] ;  /* 0x0000000010037984 */ /* 0x002fe80000000800 */
[----:B------:R-:W-:Y:S04]  /*0920*/  LDS R13, [R14+0x30] ;  /* 0x000030000e0d7984 */ /* 0x000fe80000000800 */
[----:B------:R-:W-:Y:S01]  /*0930*/  LDS R11, [R16+-0x30] ;  /* 0xffffd000100b7984 */ /* 0x000fe20000000800 */
[----:B------:R-:W-:-:S04]  /*0940*/  UIADD3 UR6, UPT, UPT, UR6, 0x8, URZ ;  /* 0x0000000806067890 */ /* 0x000fc8000fffe0ff */
[----:B------:R-:W-:Y:S02]  /*0950*/  UISETP.NE.AND UP0, UPT, UR6, URZ, UPT ;  /* 0x000000ff0600728c */ /* 0x000fe4000bf05270 */
[----:B------:R-:W-:Y:S02]  /*0960*/  UIADD3 UR4, UPT, UPT, UR4, 0x8, URZ ;  /* 0x0000000804047890 */ /* 0x000fe4000fffe0ff */
[----:B------:R-:W-:Y:S02]  /*0970*/  ULEA UR12, UR16, UR12, 0x3 ;  /* 0x0000000c100c7291 */ /* 0x000fe4000f8e18ff */
[----:B------:R-:W-:Y:S02]  /*0980*/  ULEA UR13, UR16, UR13, 0x3 ;  /* 0x0000000d100d7291 */ /* 0x000fe4000f8e18ff */
[----:B------:R-:W-:Y:S02]  /*0990*/  ULEA UR18, UR16, UR18, 0x3 ;  /* 0x0000001210127291 */ /* 0x000fe4000f8e18ff */
[----:B------:R-:W-:-:S02]  /*09a0*/  ULEA UR19, UR16, UR19, 0x3 ;  /* 0x0000001310137291 */ /* 0x000fc4000f8e18ff */
[----:B------:R-:W-:Y:S02]  /*09b0*/  ULEA UR20, UR16, UR20, 0x3 ;  /* 0x0000001410147291 */ /* 0x000fe4000f8e18ff */
[----:B------:R-:W-:Y:S02]  /*09c0*/  ULEA UR21, UR16, UR21, 0x3 ;  /* 0x0000001510157291 */ /* 0x000fe4000f8e18ff */
        /* <DEDUP_REMOVED lines=9> */
[----:B------:R-:W-:Y:S01]  /*0a60*/  ULEA UR9, UR29, UR9, 0x3 ;  /* 0x000000091d097291 */ /* 0x000fe2000f8e18ff */
[----:B--2---:R-:W-:-:S02]  /*0a70*/  IMAD R28, R28, R18, R25 ;  /* 0x000000121c1c7224 */ /* 0x004fc400078e0219 */
[----:B------:R-:W1:Y:S04]  /*0a80*/  LDS R18, [R16+0x18] ;  /* 0x0000180010127984 */ /* 0x000e680000000800 */
[----:B------:R-:W-:Y:S01]  /*0a90*/  LDS R25, [R16+-0x60] ;  /* 0xffffa00010197984 */ /* 0x000fe20000000800 */
[----:B---3--:R-:W-:-:S03]  /*0aa0*/  IMAD R7, R7, R23, R28 ;  /* 0x0000001707077224 */ /* 0x008fc600078e021c */
[----:B------:R-:W2:Y:S01]  /*0ab0*/  LDS R28, [R14] ;  /* 0x000000000e1c7984 */ /* 0x000ea20000000800 */
[----:B----4-:R-:W-:-:S03]  /*0ac0*/  IMAD R17, R5, R17, R7 ;  /* 0x0000001105117224 */ /* 0x010fc600078e0207 */
[----:B------:R-:W3:Y:S04]  /*0ad0*/  LDS R7, [R14+0x18] ;  /* 0x000018000e077984 */ /* 0x000ee80000000800 */
[----:B------:R-:W4:Y:S01]  /*0ae0*/  LDS R5, [R16+-0x18] ;  /* 0xffffe80010057984 */ /* 0x000f220000000800 */
[----:B------:R-:W-:-:S04]  /*0af0*/  IMAD R17, R29, R22, R17 ;  /* 0x000000161d117224 */ /* 0x000fc800078e0211 */
[----:B0-----:R-:W-:Y:S02]  /*0b00*/  IMAD R24, R9, R24, R17 ;  /* 0x0000001809187224 */ /* 0x001fe400078e0211 */
[----:B------:R-:W0:Y:S04]  /*0b10*/  LDS R17, [R14+0x48] ;  /* 0x000048000e117984 */ /* 0x000e280000000800 */
[----:B------:R-:W0:Y:S01]  /*0b20*/  LDS R9, [R16+-0x48] ;  /* 0xffffb80010097984 */ /* 0x000e220000000800 */
[----:B-1----:R-:W-:-:S03]  /*0b30*/  IMAD R18, R18, R21, R24 ;  /* 0x0000001512127224 */ /* 0x002fc600078e0218 */
[----:B------:R-:W1:Y:S01]  /*0b40*/  LDS R21, [R14+0x60] ;  /* 0x000060000e157984 */ /* 0x000e620000000800 */
[----:B--2---:R-:W-:-:S04]  /*0b50*/  IMAD R18, R28, R19, R18 ;  /* 0x000000131c127224 */ /* 0x004fc800078e0212 */
[----:B------:R-:W-:-:S04]  /*0b60*/  IMAD R3, R3, R20, R18 ;  /* 0x0000001403037224 */ /* 0x000fc800078e0212 */
[----:B---3--:R-:W-:-:S04]  /*0b70*/  IMAD R26, R7, R26, R3 ;  /* 0x0000001a071a7224 */ /* 0x008fc800078e0203 */
[----:B----4-:R-:W-:-:S04]  /*0b80*/  IMAD R5, R5, R27, R26 ;  /* 0x0000001b05057224 */ /* 0x010fc800078e021a */
[----:B-----5:R-:W-:-:S04]  /*0b90*/  IMAD R4, R13, R4, R5 ;  /* 0x000000040d047224 */ /* 0x020fc800078e0205 */
[----:B------:R-:W-:-:S04]  /*0ba0*/  IMAD R4, R11, R6, R4 ;  /* 0x000000060b047224 */ /* 0x000fc800078e0204 */
[----:B0-----:R-:W-:-:S04]  /*0bb0*/  IMAD R4, R17, R8, R4 ;  /* 0x0000000811047224 */ /* 0x001fc800078e0204 */
[----:B------:R-:W-:-:S04]  /*0bc0*/  IMAD R4, R9, R10, R4 ;  /* 0x0000000a09047224 */ /* 0x000fc800078e0204 */
[----:B-1----:R-:W-:Y:S01]  /*0bd0*/  IMAD R2, R21, R2, R4 ;  /* 0x0000000215027224 */ /* 0x002fe200078e0204 */
[----:B------:R-:W-:Y:S01]  /*0be0*/  IADD3 R14, PT, PT, R14, 0xc0, RZ ;  /* 0x000000c00e0e7810 */ /* 0x000fe20007ffe0ff */
[----:B------:R-:W-:Y:S02]  /*0bf0*/  VIADD R16, R16, 0xffffff40 ;  /* 0xffffff4010107836 */ /* 0x000fe40000000000 */
[----:B------:R-:W-:Y:S01]  /*0c00*/  IMAD R25, R25, R12, R2 ;  /* 0x0000000c19197224 */ /* 0x000fe200078e0202 */
[----:B------:R-:W-:Y:S06]  /*0c10*/  BRA.U UP0, `(.L_x_2) ;  /* 0xfffffff900287547 */ /* 0x000fec000b83ffff */
[----:B------:R-:W-:-:S12]  /*0c20*/  UIADD3 UR12, UPT, UPT, UR4, 0x1, URZ ;  /* 0x00000001040c7890 */ /* 0x000fd8000fffe0ff */
.L_x_1:
[----:B------:R-:W-:-:S04]  /*0c30*/  ULEA.HI UR4, UR17, UR17, URZ, 0x1 ;  /* 0x0000001111047291 */ /* 0x000fc8000f8f08ff */
[----:B------:R-:W-:-:S04]  /*0c40*/  USHF.R.S32.HI UR4, URZ, 0x1, UR4 ;  /* 0x00000001ff047899 */ /* 0x000fc80008011404 */
[----:B------:R-:W-:-:S04]  /*0c50*/  UISETP.LT.AND UP0, UPT, UR4, 0x1, UPT ;  /* 0x000000010400788c */ /* 0x000fc8000bf01270 */
[----:B------:R-:W-:-:S04]  /*0c60*/  USEL UR18, UR4, 0x1, !UP0 ;  /* 0x0000000104127887 */ /* 0x000fc8000c000000 */
[----:B------:R-:W-:-:S09]  /*0c70*/  ULOP3.LUT UP0, UR6, UR18, 0x7, URZ, 0xc0, !UPT ;  /* 0x0000000712067892 */ /* 0x000fd2000f80c0ff */
[----:B------:R-:W-:Y:S05]  /*0c80*/  BRA.U !UP0, `(.L_x_0) ;  /* 0x0000000908347547 */ /* 0x000fea000b800000 */
[----:B------:R-:W1:Y:S01]  /*0c90*/  S2R R3, SR_CgaCtaId ;  /* 0x0000000000037919 */ /* 0x000e620000008800 */
[----:B0-----:R-:W-:Y:S01]  /*0ca0*/  MOV R2, 0x400 ;  /* 0x0000040000027802 */ /* 0x001fe20000000f00 */
[----:B------:R-:W-:Y:S01]  /*0cb0*/  UISETP.GE.U32.AND UP0, UPT, UR6, 0x4, UPT ;  /* 0x000000040600788c */ /* 0x000fe2000bf06070 */
[----:B------:R-:W0:Y:S01]  /*0cc0*/  S2R R5, SR_TID.Y ;  /* 0x0000000000057919 */ /* 0x000e220000002200 */
[----:B------:R-:W-:Y:S02]  /*0cd0*/  ULOP3.LUT UR20, UR18, 0x3, URZ, 0xc0, !UPT ;  /* 0x0000000312147892 */ /* 0x000fe4000f8ec0ff */
[----:B------:R-:W-:Y:S01]  /*0ce0*/  UIMAD UR4, UR17, UR16, UR17 ;  /* 0x00000010110472a4 */ /* 0x000fe2000f8e0211 */
[----:B------:R-:W2:Y:S01]  /*0cf0*/  S2R R7, SR_TID.X ;  /* 0x0000000000077919 */ /* 0x000ea20000002100 */
[----:B------:R-:W-:Y:S02]  /*0d00*/  UISETP.NE.AND UP1, UPT, UR20, URZ, UPT ;  /* 0x000000ff1400728c */ /* 0x000fe4000bf25270 */
[----:B------:R-:W-:Y:S01]  /*0d10*/  USHF.R.U32.HI UR19, URZ, 0x1, UR4 ;  /* 0x00000001ff137899 */ /* 0x000fe20008011604 */
[----:B-1----:R-:W-:-:S05]  /*0d20*/  LEA R2, R3, R2, 0x18 ;  /* 0x0000000203027211 */ /* 0x002fca00078ec0ff */
[----:B0-----:R-:W-:Y:S01]  /*0d30*/  IMAD R4, R5, 0x18, R2 ;  /* 0x0000001805047824 */ /* 0x001fe200078e0202 */
[----:B--2---:R-:W-:-:S04]  /*0d40*/  LEA R6, R7, R2, 0x2 ;  /* 0x0000000207067211 */ /* 0x004fc800078e10ff */
[----:B------:R-:W-:Y:S01]  /*0d50*/  LEA R4, R7, R4, 0x2 ;  /* 0x0000000407047211 */ /* 0x000fe200078e10ff */
[----:B------:R-:W-:Y:S06]  /*0d60*/  BRA.U !UP0, `(.L_x_3) ;  /* 0x0000000508047547 */ /* 0x000fec000b800000 */
[----:B------:R-:W0:Y:S01]  /*0d70*/  LDCU.64 UR10, c[0x0][0x398] ;  /* 0x00007300ff0a77ac */ /* 0x000e220008000a00 */
[----:B------:R-:W-:Y:S02]  /*0d80*/  UIMAD UR4, UR12, UR16, UR19 ;  /* 0x000000100c0472a4 */ /* 0x000fe4000f8e0213 */
[----:B------:R-:W-:Y:S02]  /*0d90*/  UIADD3 UR6, UPT, UPT, -UR12, URZ, URZ ;  /* 0x000000ff0c067290 */ /* 0x000fe4000fffe1ff */
[----:B------:R-:W-:Y:S02]  /*0da0*/  UIMAD UR8, UR12, UR16, UR16 ;  /* 0x000000100c0872a4 */ /* 0x000fe4000f8e0210 */
[----:B------:R-:W-:Y:S02]  /*0db0*/  UIMAD UR6, UR16, UR6, UR19 ;  /* 0x00000006100672a4 */ /* 0x000fe4000f8e0213 */
[----:B------:R-:W-:Y:S02]  /*0dc0*/  UIADD3 UR9, UPT, UPT, UR19, -UR8, URZ ;  /* 0x8000000813097290 */ /* 0x000fe4000fffe0ff */
[----:B------:R-:W-:-:S02]  /*0dd0*/  UIADD3 UR13, UPT, UPT, UR8, UR16, URZ ;  /* 0x00000010080d7290 */ /* 0x000fc4000fffe0ff */
[----:B0-----:R-:W-:Y:S02]  /*0de0*/  UIMAD.WIDE.U32 UR22, UR4, 0x4, UR10 ;  /* 0x00000004041678a5 */ /* 0x001fe4000f8e000a */
[----:B------:R-:W-:Y:S02]  /*0df0*/  UIADD3 UR4, UPT, UPT, UR4, UR16, URZ ;  /* 0x0000001004047290 */ /* 0x000fe4000fffe0ff */
[----:B------:R-:W-:Y:S02]  /*0e00*/  UIMAD.WIDE UR6, UR6, 0x4, UR10 ;  /* 0x00000004060678a5 */ /* 0x000fe4000f8e020a */
[----:B------:R-:W-:Y:S01]  /*0e10*/  MOV R2, UR22 ;  /* 0x0000001600027c02 */ /* 0x000fe20008000f00 */
[----:B------:R-:W-:Y:S01]  /*0e20*/  IMAD.U32 R3, RZ, RZ, UR23 ;  /* 0x00000017ff037e24 */ /* 0x000fe2000f8e00ff */
[----:B------:R-:W-:Y:S02]  /*0e30*/  UIMAD.WIDE.U32 UR22, UR4, 0x4, UR10 ;  /* 0x00000004041678a5 */ /* 0x000fe4000f8e000a */
[----:B------:R-:W-:Y:S01]  /*0e40*/  MOV R8, UR6 ;  /* 0x0000000600087c02 */ /* 0x000fe20008000f00 */
[----:B------:R-:W-:Y:S01]  /*0e50*/  UIMAD.WIDE UR8, UR9, 0x4, UR10 ;  /* 0x00000004090878a5 */ /* 0x000fe2000f8e020a */
[----:B------:R-:W-:Y:S01]  /*0e60*/  MOV R9, UR7 ;  /* 0x0000000700097c02 */ /* 0x000fe20008000f00 */
[----:B------:R-:W2:Y:S01]  /*0e70*/  LDG.E R10, desc[UR14][R2.64] ;  /* 0x0000000e020a7981 */ /* 0x000ea2000c1e1900 */
[----:B------:R-:W-:Y:S01]  /*0e80*/  UIADD3 UR4, UPT, UPT, UR4, UR16, URZ ;  /* 0x0000001004047290 */ /* 0x000fe2000fffe0ff */
[----:B------:R-:W-:Y:S01]  /*0e90*/  MOV R16, UR22 ;  /* 0x0000001600107c02 */ /* 0x000fe20008000f00 */
[----:B------:R-:W-:Y:S01]  /*0ea0*/  IMAD.U32 R17, RZ, RZ, UR23 ;  /* 0x00000017ff117e24 */ /* 0x000fe2000f8e00ff */
[----:B------:R0:W3:Y:S01]  /*0eb0*/  LDG.E R7, desc[UR14][R8.64] ;  /* 0x0000000e08077981 */ /* 0x0000e2000c1e1900 */
[----:B------:R-:W-:-:S02]  /*0ec0*/  UIADD3 UR6, UPT, UPT, UR19, -UR13, URZ ;  /* 0x8000000d13067290 */ /* 0x000fc4000fffe0ff */
[----:B------:R-:W-:Y:S01]  /*0ed0*/  UIMAD.WIDE.U32 UR22, UR4, 0x4, UR10 ;  /* 0x00000004041678a5 */ /* 0x000fe2000f8e000a */
[----:B------:R-:W-:Y:S01]  /*0ee0*/  MOV R18, UR8 ;  /* 0x0000000800127c02 */ /* 0x000fe20008000f00 */
[----:B------:R1:W4:Y:S01]  /*0ef0*/  LDG.E R11, desc[UR14][R16.64] ;  /* 0x0000000e100b7981 */ /* 0x000322000c1e1900 */
[----:B------:R-:W-:Y:S01]  /*0f00*/  MOV R19, UR9 ;  /* 0x0000000900137c02 */ /* 0x000fe20008000f00 */
[----:B------:R-:W-:Y:S02]  /*0f10*/  UIADD3 UR8, UPT, UPT, UR4, UR16, URZ ;  /* 0x0000001004087290 */ /* 0x000fe4000fffe0ff */
[----:B------:R-:W-:Y:S01]  /*0f20*/  UIMAD.WIDE UR6, UR6, 0x4, UR10 ;  /* 0x00000004060678a5 */ /* 0x000fe2000f8e020a */
[----:B------:R-:W-:Y:S01]  /*0f30*/  MOV R20, UR22 ;  /* 0x0000001600147c02 */ /* 0x000fe20008000f00 */
[----:B------:R-:W-:Y:S01]  /*0f40*/  IMAD.U32 R21, RZ, RZ, UR23 ;  /* 0x00000017ff157e24 */ /* 0x000fe2000f8e00ff */
[----:B------:R-:W-:Y:S01]  /*0f50*/  UIADD3 UR13, UPT, UPT, UR19, -UR16, -UR13 ;  /* 0x80000010130d7290 */ /* 0x000fe2000fffe80d */
[----:B------:R5:W4:Y:S01]  /*0f60*/  LDG.E R12, desc[UR14][R18.64] ;  /* 0x0000000e120c7981 */ /* 0x000b22000c1e1900 */
[----:B------:R-:W-:Y:S01]  /*0f70*/  UIMAD.WIDE.U32 UR8, UR8, 0x4, UR10 ;  /* 0x00000004080878a5 */ /* 0x000fe2000f8e000a */
[----:B------:R-:W-:-:S02]  /*0f80*/  MOV R22, UR6 ;  /* 0x0000000600167c02 */ /* 0x000fc40008000f00 */
[----:B------:R-:W-:Y:S01]  /*0f90*/  MOV R23, UR7 ;  /* 0x0000000700177c02 */ /* 0x000fe20008000f00 */
[----:B------:R5:W4:Y:S01]  /*0fa0*/  LDG.E R13, desc[UR14][R20.64] ;  /* 0x0000000e140d7981 */ /* 0x000b22000c1e1900 */
[----:B------:R-:W-:Y:S01]  /*0fb0*/  UIMAD.WIDE UR6, UR13, 0x4, UR10 ;  /* 0x000000040d0678a5 */ /* 0x000fe2000f8e020a */
[----:B0-----:R-:W-:Y:S01]  /*0fc0*/  MOV R8, UR8 ;  /* 0x0000000800087c02 */ /* 0x001fe20008000f00 */
[----:B------:R-:W-:Y:S01]  /*0fd0*/  IMAD.U32 R9, RZ, RZ, UR9 ;  /* 0x00000009ff097e24 */ /* 0x000fe2000f8e00ff */
[----:B------:R0:W4:Y:S03]  /*0fe0*/  LDG.E R14, desc[UR14][R22.64] ;  /* 0x0000000e160e7981 */ /* 0x000126000c1e1900 */
[----:B------:R-:W-:Y:S01]  /*0ff0*/  MOV R2, UR6 ;  /* 0x0000000600027c02 */ /* 0x000fe20008000f00 */
[----:B------:R0:W4:Y:S01]  /*1000*/  LDG.E R8, desc[UR14][R8.64] ;  /* 0x0000000e08087981 */ /* 0x000122000c1e1900 */
[----:B------:R-:W-:-:S05]  /*1010*/  MOV R3, UR7 ;  /* 0x0000000700037c02 */ /* 0x000fca0008000f00 */
[----:B------:R0:W4:Y:S01]  /*1020*/  LDG.E R2, desc[UR14][R2.64] ;  /* 0x0000000e02027981 */ /* 0x000122000c1e1900 */
[----:B------:R-:W-:Y:S01]  /*1030*/  MOV R27, UR12 ;  /* 0x0000000c001b7c02 */ /* 0x000fe20008000f00 */
[----:B-1----:R-:W-:-:S04]  /*1040*/  VIADD R17, R5, -UR12 ;  /* 0x8000000c05117c36 */ /* 0x002fc80008000000 */
[----:B------:R-:W-:Y:S02]  /*1050*/  IMAD R16, R27, 0x18, R4 ;  /* 0x000000181b107824 */ /* 0x000fe400078e0204 */
[----:B-----5:R-:W-:-:S03]  /*1060*/  IMAD R18, R17, 0x18, R6 ;  /* 0x0000001811127824 */ /* 0x020fc600078e0206 */
[----:B------:R-:W2:Y:S04]  /*1070*/  LDS R17, [R16] ;  /* 0x0000000010117984 */ /* 0x000ea80000000800 */
[----:B------:R-:W3:Y:S04]  /*1080*/  LDS R19, [R18] ;  /* 0x0000000012137984 */ /* 0x000ee80000000800 */
[----:B------:R-:W4:Y:S04]  /*1090*/  LDS R20, [R16+0x18] ;  /* 0x0000180010147984 */ /* 0x000f280000000800 */
[----:B------:R-:W1:Y:S04]  /*10a0*/  LDS R21, [R18+-0x18] ;  /* 0xffffe80012157984 */ /* 0x000e680000000800 */
[----:B0-----:R-:W0:Y:S04]  /*10b0*/  LDS R22, [R16+0x30] ;  /* 0x0000300010167984 */ /* 0x001e280000000800 */
[----:B------:R-:W5:Y:S04]  /*10c0*/  LDS R9, [R18+-0x30] ;  /* 0xffffd00012097984 */ /* 0x000f680000000800 */
[----:B------:R-:W5:Y:S04]  /*10d0*/  LDS R3, [R16+0x48] ;  /* 0x0000480010037984 */ /* 0x000f680000000800 */
[----:B------:R-:W5:Y:S01]  /*10e0*/  LDS R23, [R18+-0x48] ;  /* 0xffffb80012177984 */ /* 0x000f620000000800 */
[----:B------:R-:W-:Y:S01]  /*10f0*/  UIADD3 UR12, UPT, UPT, UR12, 0x4, URZ ;  /* 0x000000040c0c7890 */ /* 0x000fe2000fffe0ff */
[----:B--2---:R-:W-:-:S04]  /*1100*/  IMAD R10, R17, R10, R25 ;  /* 0x0000000a110a7224 */ /* 0x004fc800078e0219 */
[----:B---3--:R-:W-:-:S04]  /*1110*/  IMAD R10, R19, R7, R10 ;  /* 0x00000007130a7224 */ /* 0x008fc800078e020a */
[----:B----4-:R-:W-:-:S04]  /*1120*/  IMAD R11, R20, R11, R10 ;  /* 0x0000000b140b7224 */ /* 0x010fc800078e020a */
[----:B-1----:R-:W-:-:S04]  /*1130*/  IMAD R12, R21, R12, R11 ;  /* 0x0000000c150c7224 */ /* 0x002fc800078e020b */
[----:B0-----:R-:W-:-:S04]  /*1140*/  IMAD R13, R22, R13, R12 ;  /* 0x0000000d160d7224 */ /* 0x001fc800078e020c */
[----:B-----5:R-:W-:-:S04]  /*1150*/  IMAD R9, R9, R14, R13 ;  /* 0x0000000e09097224 */ /* 0x020fc800078e020d */
[----:B------:R-:W-:-:S04]  /*1160*/  IMAD R3, R3, R8, R9 ;  /* 0x0000000803037224 */ /* 0x000fc800078e0209 */
[----:B------:R-:W-:-:S07]  /*1170*/  IMAD R25, R23, R2, R3 ;  /* 0x0000000217197224 */ /* 0x000fce00078e0203 */
.L_x_3:
[----:B------:R-:W-:Y:S05]  /*1180*/  BRA.U !UP1, `(.L_x_0) ;  /* 0x0000000109f47547 */ /* 0x000fea000b800000 */
[----:B------:R-:W-:Y:S02]  /*1190*/  UISETP.NE.AND UP0, UPT, UR20, 0x1, UPT ;  /* 0x000000011400788c */ /* 0x000fe4000bf05270 */
[----:B------:R-:W-:-:S04]  /*11a0*/  ULOP3.LUT UR4, UR18, 0x1, URZ, 0xc0, !UPT ;  /* 0x0000000112047892 */ /* 0x000fc8000f8ec0ff */
[----:B------:R-:W-:-:S03]  /*11b0*/  UISETP.NE.U32.AND UP1, UPT, UR4, 0x1, UPT ;  /* 0x000000010400788c */ /* 0x000fc6000bf25070 */
[----:B------:R-:W-:Y:S08]  /*11c0*/  BRA.U !UP0, `(.L_x_4) ;  /* 0x0000000108907547 */ /* 0x000ff0000b800000 */
[----:B------:R-:W0:Y:S01]  /*11d0*/  LDCU.64 UR6, c[0x0][0x398] ;  /* 0x00007300ff0677ac */ /* 0x000e220008000a00 */
[----:B------:R-:W-:Y:S02]  /*11e0*/  UIMAD UR4, UR12, UR16, UR19 ;  /* 0x000000100c0472a4 */ /* 0x000fe4000f8e0213 */
[----:B------:R-:W-:Y:S02]  /*11f0*/  UIADD3 UR8, UPT, UPT, -UR12, URZ, URZ ;  /* 0x000000ff0c087290 */ /* 0x000fe4000fffe1ff */
[----:B------:R-:W-:Y:S02]  /*1200*/  UIMAD UR10, UR12, UR16, UR16 ;  /* 0x000000100c0a72a4 */ /* 0x000fe4000f8e0210 */
[----:B------:R-:W-:Y:S02]  /*1210*/  UIMAD UR8, UR16, UR8, UR19 ;  /* 0x00000008100872a4 */ /* 0x000fe4000f8e0213 */
[----:B------:R-:W-:Y:S02]  /*1220*/  UIADD3 UR11, UPT, UPT, UR4, UR16, URZ ;  /* 0x00000010040b7290 */ /* 0x000fe4000fffe0ff */
[----:B0-----:R-:W-:-:S02]  /*1230*/  UIMAD.WIDE.U32 UR20, UR4, 0x4, UR6 ;  /* 0x00000004041478a5 */ /* 0x001fc4000f8e0006 */
[----:B------:R-:W-:Y:S02]  /*1240*/  UIMAD.WIDE UR8, UR8, 0x4, UR6 ;  /* 0x00000004080878a5 */ /* 0x000fe4000f8e0206 */
[----:B------:R-:W-:Y:S02]  /*1250*/  UIADD3 UR4, UPT, UPT, UR19, -UR10, URZ ;  /* 0x8000000a13047290 */ /* 0x000fe4000fffe0ff */
[----:B------:R-:W-:Y:S01]  /*1260*/  MOV R3, UR21 ;  /* 0x0000001500037c02 */ /* 0x000fe20008000f00 */
[----:B------:R-:W-:Y:S01]  /*1270*/  UIMAD.WIDE.U32 UR10, UR11, 0x4, UR6 ;  /* 0x000000040b0a78a5 */ /* 0x000fe2000f8e0006 */
[----:B------:R-:W-:Y:S01]  /*1280*/  MOV R2, UR20 ;  /* 0x0000001400027c02 */ /* 0x000fe20008000f00 */
[----:B------:R-:W-:Y:S01]  /*1290*/  IMAD.U32 R9, RZ, RZ, UR9 ;  /* 0x00000009ff097e24 */ /* 0x000fe2000f8e00ff */
[----:B------:R-:W-:Y:S01]  /*12a0*/  MOV R8, UR8 ;  /* 0x0000000800087c02 */ /* 0x000fe20008000f00 */
[----:B------:R-:W-:Y:S02]  /*12b0*/  UIMAD.WIDE UR6, UR4, 0x4, UR6 ;  /* 0x00000004040678a5 */ /* 0x000fe4000f8e0206 */
[----:B------:R0:W2:Y:S01]  /*12c0*/  LDG.E R3, desc[UR14][R2.64] ;  /* 0x0000000e02037981 */ /* 0x0000a2000c1e1900 */
[----:B------:R-:W-:-:S02]  /*12d0*/  MOV R10, UR10 ;  /* 0x0000000a000a7c02 */ /* 0x000fc40008000f00 */
[----:B------:R-:W-:Y:S01]  /*12e0*/  MOV R11, UR11 ;  /* 0x0000000b000b7c02 */ /* 0x000fe20008000f00 */
[----:B------:R1:W3:Y:S01]  /*12f0*/  LDG.E R8, desc[UR14][R8.64] ;  /* 0x0000000e08087981 */ /* 0x0002e2000c1e1900 */
[----:B------:R-:W-:Y:S01]  /*1300*/  MOV R12, UR6 ;  /* 0x00000006000c7c02 */ /* 0x000fe20008000f00 */
[----:B------:R-:W-:Y:S02]  /*1310*/  IMAD.U32 R13, RZ, RZ, UR7 ;  /* 0x00000007ff0d7e24 */ /* 0x000fe4000f8e00ff */
[----:B------:R-:W4:Y:S04]  /*1320*/  LDG.E R10, desc[UR14][R10.64] ;  /* 0x0000000e0a0a7981 */ /* 0x000f28000c1e1900 */
[----:B------:R-:W5:Y:S01]  /*1330*/  LDG.E R12, desc[UR14][R12.64] ;  /* 0x0000000e0c0c7981 */ /* 0x000f62000c1e1900 */
[----:B------:R-:W-:-:S02]  /*1340*/  MOV R7, UR12 ;  /* 0x0000000c00077c02 */ /* 0x000fc40008000f00 */
[----:B------:R-:W-:Y:S01]  /*1350*/  IADD3 R17, PT, PT, R5, -UR12, RZ ;  /* 0x8000000c05117c10 */ /* 0x000fe2000fffe0ff */
[----:B------:R-:W-:Y:S02]  /*1360*/  UIADD3 UR12, UPT, UPT, UR12, 0x2, URZ ;  /* 0x000000020c0c7890 */ /* 0x000fe4000fffe0ff */
[----:B------:R-:W-:Y:S02]  /*1370*/  IMAD R7, R7, 0x18, R4 ;  /* 0x0000001807077824 */ /* 0x000fe400078e0204 */
[----:B------:R-:W-:-:S03]  /*1380*/  IMAD R17, R17, 0x18, R6 ;  /* 0x0000001811117824 */ /* 0x000fc600078e0206 */
[----:B0-----:R-:W2:Y:S04]  /*1390*/  LDS R2, [R7] ;  /* 0x0000000007027984 */ /* 0x001ea80000000800 */
[----:B------:R-:W3:Y:S04]  /*13a0*/  LDS R19, [R17] ;  /* 0x0000000011137984 */ /* 0x000ee80000000800 */
[----:B------:R-:W4:Y:S04]  /*13b0*/  LDS R21, [R7+0x18] ;  /* 0x0000180007157984 */ /* 0x000f280000000800 */
[----:B-1----:R-:W5:Y:S01]  /*13c0*/  LDS R9, [R17+-0x18] ;  /* 0xffffe80011097984 */ /* 0x002f620000000800 */
[----:B--2---:R-:W-:-:S04]  /*13d0*/  IMAD R2, R2, R3, R25 ;  /* 0x0000000302027224 */ /* 0x004fc800078e0219 */
[----:B---3--:R-:W-:-:S04]  /*13e0*/  IMAD R2, R19, R8, R2 ;  /* 0x0000000813027224 */ /* 0x008fc800078e0202 */
[----:B----4-:R-:W-:-:S04]  /*13f0*/  IMAD R2, R21, R10, R2 ;  /* 0x0000000a15027224 */ /* 0x010fc800078e0202 */
[----:B-----5:R-:W-:-:S07]  /*1400*/  IMAD R25, R9, R12, R2 ;  /* 0x0000000c09197224 */ /* 0x020fce00078e0202 */
.L_x_4:
[----:B------:R-:W-:Y:S05]  /*1410*/  BRA.U UP1, `(.L_x_0) ;  /* 0x0000000101507547 */ /* 0x000fea000b800000 */
[----:B------:R-:W0:Y:S01]  /*1420*/  LDCU.64 UR8, c[0x0][0x398] ;  /* 0x00007300ff0877ac */ /* 0x000e220008000a00 */
[----:B------:R-:W-:Y:S02]  /*1430*/  UIMAD UR6, UR12, UR16, UR19 ;  /* 0x000000100c0672a4 */ /* 0x000fe4000f8e0213 */
[----:B------:R-:W-:-:S04]  /*1440*/  UIADD3 UR4, UPT, UPT, -UR12, URZ, URZ ;  /* 0x000000ff0c047290 */ /* 0x000fc8000fffe1ff */
[----:B------:R-:W-:Y:S02]  /*1450*/  UIMAD UR4, UR16, UR4, UR19 ;  /* 0x00000004100472a4 */ /* 0x000fe4000f8e0213 */
[----:B0-----:R-:W-:Y:S02]  /*1460*/  UIMAD.WIDE.U32 UR6, UR6, 0x4, UR8 ;  /* 0x00000004060678a5 */ /* 0x001fe4000f8e0008 */
[----:B------:R-:W-:-:S04]  /*1470*/  UIMAD.WIDE UR8, UR4, 0x4, UR8 ;  /* 0x00000004040878a5 */ /* 0x000fc8000f8e0208 */
[----:B------:R-:W-:Y:S01]  /*1480*/  MOV R2, UR6 ;  /* 0x0000000600027c02 */ /* 0x000fe20008000f00 */
[----:B------:R-:W-:Y:S01]  /*1490*/  IMAD.U32 R3, RZ, RZ, UR7 ;  /* 0x00000007ff037e24 */ /* 0x000fe2000f8e00ff */
[----:B------:R-:W-:Y:S02]  /*14a0*/  MOV R8, UR8 ;  /* 0x0000000800087c02 */ /* 0x000fe40008000f00 */
[----:B------:R-:W-:Y:S02]  /*14b0*/  MOV R9, UR9 ;  /* 0x0000000900097c02 */ /* 0x000fe40008000f00 */
[----:B------:R-:W2:Y:S04]  /*14c0*/  LDG.E R2, desc[UR14][R2.64] ;  /* 0x0000000e02027981 */ /* 0x000ea8000c1e1900 */
[----:B------:R-:W3:Y:S01]  /*14d0*/  LDG.E R8, desc[UR14][R8.64] ;  /* 0x0000000e08087981 */ /* 0x000ee2000c1e1900 */
[----:B------:R-:W-:Y:S01]  /*14e0*/  MOV R7, UR12 ;  /* 0x0000000c00077c02 */ /* 0x000fe20008000f00 */
[----:B------:R-:W-:-:S04]  /*14f0*/  VIADD R5, R5, -UR12 ;  /* 0x8000000c05057c36 */ /* 0x000fc80008000000 */
[----:B------:R-:W-:Y:S02]  /*1500*/  IMAD R4, R7, 0x18, R4 ;  /* 0x0000001807047824 */ /* 0x000fe400078e0204 */
[----:B------:R-:W-:-:S04]  /*1510*/  IMAD R5, R5, 0x18, R6 ;  /* 0x0000001805057824 */ /* 0x000fc800078e0206 */
[----:B------:R-:W2:Y:S04]  /*1520*/  LDS R4, [R4] ;  /* 0x0000000004047984 */ /* 0x000ea80000000800 */
[----:B------:R-:W3:Y:S01]  /*1530*/  LDS R6, [R5] ;  /* 0x0000000005067984 */ /* 0x000ee20000000800 */
[----:B--2---:R-:W-:-:S04]  /*1540*/  IMAD R25, R4, R2, R25 ;  /* 0x0000000204197224 */ /* 0x004fc800078e0219 */
[----:B---3--:R-:W-:-:S07]  /*1550*/  IMAD R25, R6, R8, R25 ;  /* 0x0000000806197224 */ /* 0x008fce00078e0219 */
.L_x_0:
[----:B------:R-:W1:Y:S01]  /*1560*/  LDCU.64 UR6, c[0x0][0x398] ;  /* 0x00007300ff0677ac */ /* 0x000e620008000a00 */
[----:B------:R-:W-:-:S04]  /*1570*/  UIMAD UR4, UR17, UR16, UR17 ;  /* 0x00000010110472a4 */ /* 0x000fc8000f8e0211 */
[----:B------:R-:W-:-:S04]  /*1580*/  ULEA.HI UR4, UR4, UR4, URZ, 0x1 ;  /* 0x0000000404047291 */ /* 0x000fc8000f8f08ff */
[----:B------:R-:W-:-:S04]  /*1590*/  USHF.R.S32.HI UR4, URZ, 0x1, UR4 ;  /* 0x00000001ff047899 */ /* 0x000fc80008011404 */
[----:B-1----:R-:W-:Y:S01]  /*15a0*/  UIMAD.WIDE UR6, UR4, 0x4, UR6 ;  /* 0x00000004040678a5 */ /* 0x002fe2000f8e0206 */
[----:B------:R-:W1:Y:S01]  /*15b0*/  S2R R7, SR_CgaCtaId ;  /* 0x0000000000077919 */ /* 0x000e620000008800 */
[----:B------:R-:W2:Y:S04]  /*15c0*/  S2R R3, SR_TID.Y ;  /* 0x0000000000037919 */ /* 0x000ea80000002200 */
[----:B------:R-:W-:Y:S01]  /*15d0*/  MOV R4, UR6 ;  /* 0x0000000600047c02 */ /* 0x000fe20008000f00 */
[----:B------:R-:W3:Y:S01]  /*15e0*/  LDCU UR4, c[0x0][0x390] ;  /* 0x00007200ff0477ac */ /* 0x000ee20008000800 */
[----:B0-----:R-:W-:-:S05]  /*15f0*/  MOV R5, UR7 ;  /* 0x0000000700057c02 */ /* 0x001fca0008000f00 */
[----:B------:R-:W4:Y:S01]  /*1600*/  LDG.E R4, desc[UR14][R4.64] ;  /* 0x0000000e04047981 */ /* 0x000f22000c1e1900 */
[----:B------:R-:W-:Y:S01]  /*1610*/  MOV R6, 0x400 ;  /* 0x0000040000067802 */ /* 0x000fe20000000f00 */
[----:B------:R-:W0:Y:S01]  /*1620*/  S2R R2, SR_TID.X ;  /* 0x0000000000027919 */ /* 0x000e220000002100 */
[----:B---3--:R-:W-:Y:S02]  /*1630*/  IMAD R15, R0, UR4, R15 ;  /* 0x00000004000f7c24 */ /* 0x008fe4000f8e020f */
[----:B-1----:R-:W-:-:S05]  /*1640*/  LEA R6, R7, R6, 0x18 ;  /* 0x0000000607067211 */ /* 0x002fca00078ec0ff */
[----:B--2---:R-:W-:-:S05]  /*1650*/  IMAD R3, R3, 0x18, R6 ;  /* 0x0000001803037824 */ /* 0x004fca00078e0206 */
[----:B0-----:R-:W-:Y:S02]  /*1660*/  LEA R6, R2, R3, 0x2 ;  /* 0x0000000302067211 */ /* 0x001fe400078e10ff */
[----:B------:R-:W0:Y:S04]  /*1670*/  LDC.64 R2, c[0x0][0x388] ;  /* 0x0000e200ff027b82 */ /* 0x000e280000000a00 */
[----:B------:R-:W4:Y:S01]  /*1680*/  LDS R6, [R6] ;  /* 0x0000000006067984 */ /* 0x000f220000000800 */
[----:B0-----:R-:W-:-:S04]  /*1690*/  IMAD.WIDE R2, R15, 0x4, R2 ;  /* 0x000000040f027825 */ /* 0x001fc800078e0202 */
[----:B----4-:R-:W-:-:S05]  /*16a0*/  IMAD R25, R6, R4, R25 ;  /* 0x0000000406197224 */ /* 0x010fca00078e0219 */
[----:B------:R-:W-:Y:S01]  /*16b0*/  STG.E desc[UR14][R2.64], R25 ;  /* 0x0000001902007986 */ /* 0x000fe2000c10190e */
[----:B------:R-:W-:Y:S05]  /*16c0*/  EXIT ;  /* 0x000000000000794d */ /* 0x000fea0003800000 */
.L_x_5:
[----:B------:R-:W-:-:S00]  /*16d0*/  BRA `(.L_x_5) ;  /* 0xfffffffc00fc7947 */ /* 0x000fc0000383ffff */
[----:B------:R-:W-:-:S00]  /*16e0*/  NOP ;  /* 0x0000000000007918 */ /* 0x000fc00000000000 */
        /* <DEDUP_REMOVED lines=9> */
.L_x_6:


//--------------------- .nv.shared._Z13convolve_cudaPiS_iiS_i --------------------------
	.section	.nv.shared._Z13convolve_cudaPiS_iiS_i,"aw",@nobits
	.sectionflags	@""
	.align	4
.nv.shared._Z13convolve_cudaPiS_iiS_i:
	.zero		1168


//--------------------- .nv.shared.reserved.0     --------------------------
	.section	.nv.shared.reserved.0,"aw",@nobits
	.weak		__nv_reservedSMEM_offset_0_alias
	.size		__nv_reservedSMEM_offset_0_alias, 0, 64
	.other		__nv_reservedSMEM_offset_0_alias,@"STO_CUDA_RESERVED_SHARED STV_DEFAULT"
__nv_reservedSMEM_offset_0_alias:
	.zero		0
	.zero		64


//--------------------- .nv.constant0._Z13convolve_cudaPiS_iiS_i --------------------------
	.section	.nv.constant0._Z13convolve_cudaPiS_iiS_i,"a",@progbits
	.sectionflags	@""
	.align	4
.nv.constant0._Z13convolve_cudaPiS_iiS_i:
	.zero		932


//--------------------- SYMBOLS --------------------------

	.type		.nv.reservedSmem.offset0,@object
	.size		.nv.reservedSmem.offset0,0x4
	.type		.nv.reservedSmem.cap,@object
	.size		.nv.reservedSmem.cap,0x4
